	.headerflags	@"EF_CUDA_TEXMODE_UNIFIED EF_CUDA_64BIT_ADDRESS EF_CUDA_ACCELERATORS EF_CUDA_SM90 EF_CUDA_VIRTUAL_SM(EF_CUDA_SM90)"
	.elftype	@"ET_EXEC"


//--------------------- .nv.info                  --------------------------
	.section	.nv.info,"",@"SHT_CUDA_INFO"
	.align	4


	//----- nvinfo : EIATTR_REGCOUNT
	.align		4
        /*0000*/ 	.byte	0x04, 0x2f
        /*0002*/ 	.short	(.L_1 - .L_0)
	.align		4
.L_0:
        /*0004*/ 	.word	index@(triton_poi_fused_max_pool2d_with_indices_11)
        /*0008*/ 	.word	0x00000020


	//----- nvinfo : EIATTR_MIN_STACK_SIZE
	.align		4
.L_1:
        /*000c*/ 	.byte	0x04, 0x12
        /*000e*/ 	.short	(.L_3 - .L_2)
	.align		4
.L_2:
        /*0010*/ 	.word	index@(triton_poi_fused_max_pool2d_with_indices_11)
        /*0014*/ 	.word	0x00000000


	//----- nvinfo : EIATTR_FRAME_SIZE
	.align		4
.L_3:
        /*0018*/ 	.byte	0x04, 0x11
        /*001a*/ 	.short	(.L_5 - .L_4)
	.align		4
.L_4:
        /*001c*/ 	.word	index@(triton_poi_fused_max_pool2d_with_indices_11)
        /*0020*/ 	.word	0x00000000


	//----- nvinfo : EIATTR_MIN_STACK_SIZE
	.align		4
.L_5:
        /*0024*/ 	.byte	0x04, 0x12
        /*0026*/ 	.short	(.L_7 - .L_6)
	.align		4
.L_6:
        /*0028*/ 	.word	index@(triton_poi_fused_max_pool2d_with_indices_11)
        /*002c*/ 	.word	0x00000000
.L_7:


//--------------------- .nv.info.triton_poi_fused_max_pool2d_with_indices_11 --------------------------
	.section	.nv.info.triton_poi_fused_max_pool2d_with_indices_11,"",@"SHT_CUDA_INFO"
	.sectionflags	@""
	.align	4


	//----- nvinfo : EIATTR_CUDA_API_VERSION
	.align		4
        /*0000*/ 	.byte	0x04, 0x37
        /*0002*/ 	.short	(.L_9 - .L_8)
.L_8:
        /*0004*/ 	.word	0x0000007c


	//----- nvinfo : EIATTR_KPARAM_INFO
	.align		4
.L_9:
        /*0008*/ 	.byte	0x04, 0x17
        /*000a*/ 	.short	(.L_11 - .L_10)
.L_10:
        /*000c*/ 	.word	0x00000000
        /*0010*/ 	.short	0x0003
        /*0012*/ 	.short	0x0018
        /*0014*/ 	.byte	0x00, 0xf0, 0x11, 0x00


	//----- nvinfo : EIATTR_KPARAM_INFO
	.align		4
.L_11:
        /*0018*/ 	.byte	0x04, 0x17
        /*001a*/ 	.short	(.L_13 - .L_12)
.L_12:
        /*001c*/ 	.word	0x00000000
        /*0020*/ 	.short	0x0002
        /*0022*/ 	.short	0x0010
        /*0024*/ 	.byte	0x00, 0xf4, 0x21, 0x00


	//----- nvinfo : EIATTR_KPARAM_INFO
	.align		4
.L_13:
        /*0028*/ 	.byte	0x04, 0x17
        /*002a*/ 	.short	(.L_15 - .L_14)
.L_14:
        /*002c*/ 	.word	0x00000000
        /*0030*/ 	.short	0x0001
        /*0032*/ 	.short	0x0008
        /*0034*/ 	.byte	0x00, 0xf4, 0x21, 0x00


	//----- nvinfo : EIATTR_KPARAM_INFO
	.align		4
.L_15:
        /*0038*/ 	.byte	0x04, 0x17
        /*003a*/ 	.short	(.L_17 - .L_16)
.L_16:
        /*003c*/ 	.word	0x00000000
        /*0040*/ 	.short	0x0000
        /*0042*/ 	.short	0x0000
        /*0044*/ 	.byte	0x00, 0xf4, 0x21, 0x00


	//----- nvinfo : EIATTR_SPARSE_MMA_MASK
	.align		4
.L_17:
        /*0048*/ 	.byte	0x03, 0x50
        /*004a*/ 	.short	0x0000


	//----- nvinfo : EIATTR_MAXREG_COUNT
	.align		4
        /*004c*/ 	.byte	0x03, 0x1b
        /*004e*/ 	.short	0x00ff


	//----- nvinfo : EIATTR_EXIT_INSTR_OFFSETS
	.align		4
        /*0050*/ 	.byte	0x04, 0x1c
        /*0052*/ 	.short	(.L_19 - .L_18)


	//   ....[0]....
.L_18:
        /*0054*/ 	.word	0x00000cc0


	//----- nvinfo : EIATTR_REQNTID
	.align		4
.L_19:
        /*0058*/ 	.byte	0x04, 0x10
        /*005a*/ 	.short	(.L_21 - .L_20)
.L_20:
        /*005c*/ 	.word	0x00000080
        /*0060*/ 	.word	0x00000001
        /*0064*/ 	.word	0x00000001


	//----- nvinfo : EIATTR_CBANK_PARAM_SIZE
	.align		4
.L_21:
        /*0068*/ 	.byte	0x03, 0x19
        /*006a*/ 	.short	0x001c


	//----- nvinfo : EIATTR_PARAM_CBANK
	.align		4
        /*006c*/ 	.byte	0x04, 0x0a
        /*006e*/ 	.short	(.L_23 - .L_22)
	.align		4
.L_22:
        /*0070*/ 	.word	index@(.nv.constant0.triton_poi_fused_max_pool2d_with_indices_11)
        /*0074*/ 	.short	0x0210
        /*0076*/ 	.short	0x001c


	//----- nvinfo : EIATTR_SW_WAR
	.align		4
.L_23:
        /*0078*/ 	.byte	0x04, 0x36
        /*007a*/ 	.short	(.L_25 - .L_24)
.L_24:
        /*007c*/ 	.word	0x00000008
.L_25:


//--------------------- .nv.callgraph             --------------------------
	.section	.nv.callgraph,"",@"SHT_CUDA_CALLGRAPH"
	.align	4
	.sectionentsize	8
	.align		4
        /*0000*/ 	.word	0x00000000
	.align		4
        /*0004*/ 	.word	0xffffffff
	.align		4
        /*0008*/ 	.word	0x00000000
	.align		4
        /*000c*/ 	.word	0xfffffffe
	.align		4
        /*0010*/ 	.word	0x00000000
	.align		4
        /*0014*/ 	.word	0xfffffffd
	.align		4
        /*0018*/ 	.word	0x00000000
	.align		4
        /*001c*/ 	.word	0xfffffffc


//--------------------- .text.triton_poi_fused_max_pool2d_with_indices_11 --------------------------
	.section	.text.triton_poi_fused_max_pool2d_with_indices_11,"ax",@progbits
	.align	128
        .global         triton_poi_fused_max_pool2d_with_indices_11
        .type           triton_poi_fused_max_pool2d_with_indices_11,@function
        .size           triton_poi_fused_max_pool2d_with_indices_11,(.L_x_1 - triton_poi_fused_max_pool2d_with_indices_11)
        .other          triton_poi_fused_max_pool2d_with_indices_11,@"STO_CUDA_ENTRY STV_DEFAULT"
triton_poi_fused_max_pool2d_with_indices_11:
.text.triton_poi_fused_max_pool2d_with_indices_11:
[----:B------:R-:W-:Y:S01]  /*0000*/  LDC R1, c[0x0][0x28] ;  /* 0x00000a00ff017b82 */ /* 0x000fe20000000800 */
[----:B------:R-:W1:Y:S07]  /*0010*/  S2R R0, SR_TID.X ;  /* 0x0000000000007919 */ /* 0x000e6e0000002100 */
[----:B------:R-:W2:Y:S01]  /*0020*/  LDC.64 R12, c[0x0][0x210] ;  /* 0x00008400ff0c7b82 */ /* 0x000ea20000000a00 */
[----:B------:R-:W-:Y:S01]  /*0030*/  ULDC.64 UR4, c[0x0][0x208] ;  /* 0x0000820000047ab9 */ /* 0x000fe20000000a00 */
[----:B------:R-:W-:Y:S01]  /*0040*/  ULDC.64 UR6, c[0x0][0x220] ;  /* 0x0000880000067ab9 */ /* 0x000fe20000000a00 */
[----:B------:R-:W3:Y:S01]  /*0050*/  S2R R5, SR_CTAID.X ;  /* 0x0000000000057919 */ /* 0x000ee20000002500 */
[----:B-1----:R-:W-:-:S05]  /*0060*/  IMAD.SHL.U32 R0, R0, 0x2, RZ ;  /* 0x0000000200007824 */ /* 0x002fca00078e00ff */
[----:B------:R-:W-:-:S04]  /*0070*/  LOP3.LUT R0, R0, 0xfe, RZ, 0xc0, !PT ;  /* 0x000000fe00007812 */ /* 0x000fc800078ec0ff */
[----:B---3--:R-:W-:-:S05]  /*0080*/  PRMT R2, R0, 0x6540, R5 ;  /* 0x0000654000027816 */ /* 0x008fca0000000005 */
[----:B------:R-:W-:-:S04]  /*0090*/  IMAD.SHL.U32 R21, R2, 0x10, RZ ;  /* 0x0000001002157824 */ /* 0x000fc800078e00ff */
[----:B--2---:R-:W-:-:S05]  /*00a0*/  IMAD.WIDE R14, R21, 0x4, R12 ;  /* 0x00000004150e7825 */ /* 0x004fca00078e020c */
[----:B------:R-:W2:Y:S04]  /*00b0*/  LDG.E.EL R6, desc[UR4][R14.64] ;  /* 0x000000040e067981 */ /* 0x000ea8000c2e1900 */
[----:B------:R-:W2:Y:S04]  /*00c0*/  LDG.E.EL R7, desc[UR4][R14.64+0x4] ;  /* 0x000004040e077981 */ /* 0x000ea8000c2e1900 */
[----:B------:R-:W3:Y:S04]  /*00d0*/  LDG.E.EL R9, desc[UR4][R14.64+0x8] ;  /* 0x000008040e097981 */ /* 0x000ee8000c2e1900 */
[----:B------:R-:W4:Y:S04]  /*00e0*/  LDG.E.EL R10, desc[UR4][R14.64+0xc] ;  /* 0x00000c040e0a7981 */ /* 0x000f28000c2e1900 */
[----:B------:R-:W5:Y:S04]  /*00f0*/  LDG.E.EL R11, desc[UR4][R14.64+0x20] ;  /* 0x000020040e0b7981 */ /* 0x000f68000c2e1900 */
[----:B------:R-:W5:Y:S04]  /*0100*/  LDG.E.EL R26, desc[UR4][R14.64+0x24] ;  /* 0x000024040e1a7981 */ /* 0x000f68000c2e1900 */
[----:B------:R-:W5:Y:S04]  /*0110*/  LDG.E.EL R27, desc[UR4][R14.64+0x28] ;  /* 0x000028040e1b7981 */ /* 0x000f68000c2e1900 */
[----:B------:R-:W5:Y:S04]  /*0120*/  LDG.E.EL R20, desc[UR4][R14.64+0x2c] ;  /* 0x00002c040e147981 */ /* 0x000f68000c2e1900 */
[----:B------:R-:W5:Y:S04]  /*0130*/  LDG.E.EL R29, desc[UR4][R14.64+0x40] ;  /* 0x000040040e1d7981 */ /* 0x000f68000c2e1900 */
[----:B------:R-:W5:Y:S04]  /*0140*/  LDG.E.EL R16, desc[UR4][R14.64+0x44] ;  /* 0x000044040e107981 */ /* 0x000f68000c2e1900 */
[----:B------:R-:W5:Y:S04]  /*0150*/  LDG.E.EL R17, desc[UR4][R14.64+0x48] ;  /* 0x000048040e117981 */ /* 0x000f68000c2e1900 */
[----:B------:R-:W5:Y:S01]  /*0160*/  LDG.E.EL R0, desc[UR4][R14.64+0x4c] ;  /* 0x00004c040e007981 */ /* 0x000f62000c2e1900 */
[----:B------:R-:W-:Y:S01]  /*0170*/  IMAD.SHL.U32 R3, R5, 0x100, RZ ;  /* 0x0000010005037824 */ /* 0x000fe200078e00ff */
[----:B------:R-:W-:-:S03]  /*0180*/  SHF.R.U32.HI R5, RZ, 0x17, R5 ;  /* 0x00000017ff057819 */ /* 0x000fc60000011605 */
[----:B------:R-:W-:Y:S01]  /*0190*/  VIADD R4, R3, 0x1 ;  /* 0x0000000103047836 */ /* 0x000fe20000000000 */
[----:B------:R-:W-:-:S05]  /*01a0*/  SGXT.U32 R3, R5, 0x1 ;  /* 0x000000010503781a */ /* 0x000fca0000000000 */
[----:B------:R-:W-:Y:S02]  /*01b0*/  IMAD.IADD R5, R4, 0x1, R3 ;  /* 0x0000000104057824 */ /* 0x000fe400078e0203 */
[----:B------:R-:W5:Y:S03]  /*01c0*/  LDG.E.EL R3, desc[UR4][R14.64+0x60] ;  /* 0x000060040e037981 */ /* 0x000f66000c2e1900 */
[----:B------:R-:W-:-:S05]  /*01d0*/  LOP3.LUT R5, R5, 0x3fffff02, RZ, 0xc0, !PT ;  /* 0x3fffff0205057812 */ /* 0x000fca00078ec0ff */
[----:B------:R-:W-:Y:S02]  /*01e0*/  IMAD.IADD R5, R4, 0x1, -R5 ;  /* 0x0000000104057824 */ /* 0x000fe400078e0a05 */
[----:B------:R-:W5:Y:S02]  /*01f0*/  LDG.E.EL R4, desc[UR4][R14.64+0x64] ;  /* 0x000064040e047981 */ /* 0x000f64000c2e1900 */
[----:B------:R-:W-:Y:S02]  /*0200*/  IMAD R21, R5, 0x4, R21 ;  /* 0x0000000405157824 */ /* 0x000fe400078e0215 */
[----:B------:R-:W5:Y:S02]  /*0210*/  LDG.E.EL R5, desc[UR4][R14.64+0x68] ;  /* 0x000068040e057981 */ /* 0x000f64000c2e1900 */
[----:B------:R-:W-:-:S05]  /*0220*/  IMAD.WIDE R22, R21, 0x4, R12 ;  /* 0x0000000415167825 */ /* 0x000fca00078e020c */
[----:B------:R-:W5:Y:S01]  /*0230*/  LDG.E.EL R8, desc[UR4][R22.64+0x8] ;  /* 0x0000080416087981 */ /* 0x000f62000c2e1900 */
[----:B------:R-:W-:-:S04]  /*0240*/  VIADD R19, R21, 0x8 ;  /* 0x0000000815137836 */ /* 0x000fc80000000000 */
[----:B------:R-:W-:-:S04]  /*0250*/  IMAD.WIDE R18, R19, 0x4, R12 ;  /* 0x0000000413127825 */ /* 0x000fc800078e020c */
[----:B------:R-:W-:-:S04]  /*0260*/  VIADD R25, R21, 0x9 ;  /* 0x0000000915197836 */ /* 0x000fc80000000000 */
[----:B------:R-:W-:Y:S01]  /*0270*/  IMAD.WIDE R24, R25, 0x4, R12 ;  /* 0x0000000419187825 */ /* 0x000fe200078e020c */
[C---:B--2---:R-:W-:Y:S02]  /*0280*/  FSETP.GT.AND P5, PT, R7.reuse, R6, PT ;  /* 0x000000060700720b */ /* 0x044fe40003fa4000 */
[----:B------:R-:W-:Y:S02]  /*0290*/  FSETP.NAN.AND P0, PT, R7, R7, PT ;  /* 0x000000070700720b */ /* 0x000fe40003f08000 */
[----:B---3--:R-:W-:Y:S02]  /*02a0*/  FSETP.NAN.AND P2, PT, R9, R9, PT ;  /* 0x000000090900720b */ /* 0x008fe40003f48000 */
[----:B----4-:R-:W-:-:S07]  /*02b0*/  FSETP.NAN.AND P3, PT, R10, R10, PT ;  /* 0x0000000a0a00720b */ /* 0x010fce0003f68000 */
[----:B------:R-:W-:Y:S02]  /*02c0*/  @!P5 SEL R7, R7, R6, P0 ;  /* 0x000000060707d207 */ /* 0x000fe40000000000 */
[----:B------:R-:W2:Y:S02]  /*02d0*/  LDG.E.EL R6, desc[UR4][R22.64] ;  /* 0x0000000416067981 */ /* 0x000ea4000c2e1900 */
[----:B------:R-:W-:-:S04]  /*02e0*/  FSETP.GEU.AND P1, PT, R7, R9, PT ;  /* 0x000000090700720b */ /* 0x000fc80003f2e000 */
[----:B------:R-:W-:Y:S02]  /*02f0*/  @!P2 SEL R9, R9, R7, !P1 ;  /* 0x000000070909a207 */ /* 0x000fe40004800000 */
[----:B------:R-:W2:Y:S01]  /*0300*/  LDG.E.EL R7, desc[UR4][R22.64+0x4] ;  /* 0x0000040416077981 */ /* 0x000ea2000c2e1900 */
[----:B-----5:R-:W-:Y:S02]  /*0310*/  FSETP.NAN.AND P2, PT, R11, R11, PT ;  /* 0x0000000b0b00720b */ /* 0x020fe40003f48000 */
[----:B------:R-:W-:-:S04]  /*0320*/  FSETP.GEU.AND P0, PT, R9, R10, PT ;  /* 0x0000000a0900720b */ /* 0x000fc80003f0e000 */
[----:B------:R-:W-:Y:S02]  /*0330*/  @!P3 SEL R10, R10, R9, !P0 ;  /* 0x000000090a0ab207 */ /* 0x000fe40004000000 */
[----:B------:R-:W-:Y:S01]  /*0340*/  FSETP.NAN.AND P6, PT, R26, R26, PT ;  /* 0x0000001a1a00720b */ /* 0x000fe20003fc8000 */
[----:B------:R1:W3:Y:S01]  /*0350*/  LDG.E.EL R9, desc[UR4][R22.64+0xc] ;  /* 0x00000c0416097981 */ /* 0x0002e2000c2e1900 */
[----:B------:R-:W-:-:S04]  /*0360*/  FSETP.GEU.AND P4, PT, R10, R11, PT ;  /* 0x0000000b0a00720b */ /* 0x000fc80003f8e000 */
[----:B------:R-:W-:Y:S02]  /*0370*/  @!P2 SEL R11, R11, R10, !P4 ;  /* 0x0000000a0b0ba207 */ /* 0x000fe40006000000 */
[----:B------:R-:W-:Y:S01]  /*0380*/  FSETP.NAN.AND P2, PT, R27, R27, PT ;  /* 0x0000001b1b00720b */ /* 0x000fe20003f48000 */
[----:B------:R4:W5:Y:S01]  /*0390*/  LDG.E.EL R10, desc[UR4][R18.64] ;  /* 0x00000004120a7981 */ /* 0x000962000c2e1900 */
[----:B------:R-:W-:-:S04]  /*03a0*/  FSETP.GEU.AND P3, PT, R11, R26, PT ;  /* 0x0000001a0b00720b */ /* 0x000fc80003f6e000 */
[----:B------:R-:W-:Y:S02]  /*03b0*/  @!P6 SEL R26, R26, R11, !P3 ;  /* 0x0000000b1a1ae207 */ /* 0x000fe40005800000 */
[----:B------:R-:W-:Y:S01]  /*03c0*/  SEL R28, RZ, 0x1, !P5 ;  /* 0x00000001ff1c7807 */ /* 0x000fe20006800000 */
[----:B-1----:R-:W-:Y:S01]  /*03d0*/  VIADD R23, R21, 0xa ;  /* 0x0000000a15177836 */ /* 0x002fe20000000000 */
[----:B------:R-:W-:Y:S01]  /*03e0*/  FSETP.NAN.AND P6, PT, R20, R20, PT ;  /* 0x000000141400720b */ /* 0x000fe20003fc8000 */
[----:B------:R1:W5:Y:S01]  /*03f0*/  LDG.E.EL R11, desc[UR4][R24.64] ;  /* 0x00000004180b7981 */ /* 0x000362000c2e1900 */
[----:B------:R-:W-:-:S04]  /*0400*/  FSETP.GEU.AND P5, PT, R26, R27, PT ;  /* 0x0000001b1a00720b */ /* 0x000fc80003fae000 */
[----:B------:R-:W-:Y:S01]  /*0410*/  @!P2 SEL R27, R27, R26, !P5 ;  /* 0x0000001a1b1ba207 */ /* 0x000fe20006800000 */
[----:B----4-:R-:W-:-:S03]  /*0420*/  IMAD.WIDE R18, R23, 0x4, R12 ;  /* 0x0000000417127825 */ /* 0x010fc600078e020c */
[----:B------:R-:W-:Y:S02]  /*0430*/  FSETP.GEU.AND P2, PT, R27, R20, PT ;  /* 0x000000141b00720b */ /* 0x000fe40003f4e000 */
[----:B------:R-:W-:Y:S01]  /*0440*/  SEL R28, R28, 0x2, P1 ;  /* 0x000000021c1c7807 */ /* 0x000fe20000800000 */
[----:B------:R4:W5:Y:S01]  /*0450*/  LDG.E.EL R22, desc[UR4][R18.64] ;  /* 0x0000000412167981 */ /* 0x000962000c2e1900 */
[----:B------:R-:W-:Y:S01]  /*0460*/  @!P6 SEL R20, R20, R27, !P2 ;  /* 0x0000001b1414e207 */ /* 0x000fe20005000000 */
[----:B------:R-:W-:Y:S01]  /*0470*/  VIADD R27, R21, 0xb ;  /* 0x0000000b151b7836 */ /* 0x000fe20000000000 */
[----:B------:R-:W-:-:S03]  /*0480*/  FSETP.NAN.AND P1, PT, R29, R29, PT ;  /* 0x0000001d1d00720b */ /* 0x000fc60003f28000 */
[----:B------:R-:W-:Y:S01]  /*0490*/  IMAD.WIDE R26, R27, 0x4, R12 ;  /* 0x000000041b1a7825 */ /* 0x000fe200078e020c */
[----:B------:R-:W-:-:S03]  /*04a0*/  SEL R28, R28, 0x3, P0 ;  /* 0x000000031c1c7807 */ /* 0x000fc60000000000 */
[----:B-1----:R-:W-:Y:S01]  /*04b0*/  VIADD R25, R21, 0x10 ;  /* 0x0000001015197836 */ /* 0x002fe20000000000 */
[----:B------:R-:W-:Y:S01]  /*04c0*/  FSETP.NAN.AND P6, PT, R16, R16, PT ;  /* 0x000000101000720b */ /* 0x000fe20003fc8000 */
[----:B------:R1:W5:Y:S01]  /*04d0*/  LDG.E.EL R23, desc[UR4][R26.64] ;  /* 0x000000041a177981 */ /* 0x000362000c2e1900 */
[----:B------:R-:W-:Y:S01]  /*04e0*/  FSETP.GEU.AND P0, PT, R20, R29, PT ;  /* 0x0000001d1400720b */ /* 0x000fe20003f0e000 */
[----:B------:R-:W-:-:S03]  /*04f0*/  IMAD.WIDE R24, R25, 0x4, R12 ;  /* 0x0000000419187825 */ /* 0x000fc600078e020c */
[----:B------:R-:W-:Y:S01]  /*0500*/  @!P1 SEL R29, R29, R20, !P0 ;  /* 0x000000141d1d9207 */ /* 0x000fe20004000000 */
[----:B------:R-:W-:Y:S02]  /*0510*/  VIADD R20, R21, 0x11 ;  /* 0x0000001115147836 */ /* 0x000fe40000000000 */
[----:B------:R-:W5:Y:S01]  /*0520*/  LDG.E.EL R24, desc[UR4][R24.64] ;  /* 0x0000000418187981 */ /* 0x000f62000c2e1900 */
[----:B------:R-:W-:Y:S01]  /*0530*/  FSETP.GEU.AND P1, PT, R29, R16, PT ;  /* 0x000000101d00720b */ /* 0x000fe20003f2e000 */
[--C-:B----4-:R-:W-:Y:S01]  /*0540*/  IMAD.WIDE R18, R20, 0x4, R12.reuse ;  /* 0x0000000414127825 */ /* 0x110fe200078e020c */
[----:B------:R-:W-:Y:S01]  /*0550*/  SEL R28, R28, 0x4, P4 ;  /* 0x000000041c1c7807 */ /* 0x000fe20002000000 */
[----:B------:R-:W4:Y:S01]  /*0560*/  LDG.E.EL R20, desc[UR4][R14.64+0x6c] ;  /* 0x00006c040e147981 */ /* 0x000f22000c2e1900 */
[----:B------:R-:W-:Y:S01]  /*0570*/  @!P6 SEL R16, R16, R29, !P1 ;  /* 0x0000001d1010e207 */ /* 0x000fe20004800000 */
[----:B------:R-:W-:Y:S01]  /*0580*/  VIADD R29, R21, 0x12 ;  /* 0x00000012151d7836 */ /* 0x000fe20000000000 */
[-C--:B------:R-:W-:Y:S01]  /*0590*/  FSETP.NAN.AND P6, PT, R17, R17.reuse, PT ;  /* 0x000000111100720b */ /* 0x080fe20003fc8000 */
[----:B0-----:R0:W4:Y:S02]  /*05a0*/  LDG.E.EL R25, desc[UR4][R18.64] ;  /* 0x0000000412197981 */ /* 0x001124000c2e1900 */
[----:B-1----:R-:W-:Y:S01]  /*05b0*/  IMAD.WIDE R26, R29, 0x4, R12 ;  /* 0x000000041d1a7825 */ /* 0x002fe200078e020c */
[----:B------:R-:W-:-:S03]  /*05c0*/  FSETP.GEU.AND P4, PT, R16, R17, PT ;  /* 0x000000111000720b */ /* 0x000fc60003f8e000 */
[----:B------:R-:W-:Y:S02]  /*05d0*/  VIADD R29, R21, 0x13 ;  /* 0x00000013151d7836 */ /* 0x000fe40000000000 */
[----:B------:R-:W4:Y:S02]  /*05e0*/  LDG.E.EL R26, desc[UR4][R26.64] ;  /* 0x000000041a1a7981 */ /* 0x000f24000c2e1900 */
[--C-:B0-----:R-:W-:Y:S02]  /*05f0*/  IMAD.WIDE R18, R29, 0x4, R12.reuse ;  /* 0x000000041d127825 */ /* 0x101fe400078e020c */
[----:B------:R-:W-:Y:S02]  /*0600*/  @!P6 SEL R17, R17, R16, !P4 ;  /* 0x000000101111e207 */ /* 0x000fe40006000000 */
[-C--:B------:R-:W-:Y:S01]  /*0610*/  FSETP.NAN.AND P6, PT, R0, R0.reuse, PT ;  /* 0x000000000000720b */ /* 0x080fe20003fc8000 */
[C---:B------:R-:W-:Y:S01]  /*0620*/  VIADD R29, R21.reuse, 0x18 ;  /* 0x00000018151d7836 */ /* 0x040fe20000000000 */
[----:B------:R0:W4:Y:S01]  /*0630*/  LDG.E.EL R27, desc[UR4][R18.64] ;  /* 0x00000004121b7981 */ /* 0x000122000c2e1900 */
[----:B------:R-:W-:Y:S01]  /*0640*/  SEL R28, R28, 0x5, P3 ;  /* 0x000000051c1c7807 */ /* 0x000fe20001800000 */
[----:B------:R-:W-:Y:S01]  /*0650*/  VIADD R16, R21, 0x19 ;  /* 0x0000001915107836 */ /* 0x000fe20000000000 */
[----:B------:R-:W-:Y:S01]  /*0660*/  FSETP.GEU.AND P3, PT, R17, R0, PT ;  /* 0x000000001100720b */ /* 0x000fe20003f6e000 */
[----:B0-----:R-:W-:-:S07]  /*0670*/  IMAD.WIDE R18, R29, 0x4, R12 ;  /* 0x000000041d127825 */ /* 0x001fce00078e020c */
[----:B------:R-:W-:Y:S01]  /*0680*/  @!P6 SEL R0, R0, R17, !P3 ;  /* 0x000000110000e207 */ /* 0x000fe20005800000 */
[----:B------:R0:W4:Y:S01]  /*0690*/  LDG.E.EL R29, desc[UR4][R18.64] ;  /* 0x00000004121d7981 */ /* 0x000122000c2e1900 */
[----:B------:R-:W-:-:S06]  /*06a0*/  IMAD.WIDE R16, R16, 0x4, R12 ;  /* 0x0000000410107825 */ /* 0x000fcc00078e020c */
[----:B------:R-:W4:Y:S01]  /*06b0*/  LDG.E.EL R16, desc[UR4][R16.64] ;  /* 0x0000000410107981 */ /* 0x000f22000c2e1900 */
[----:B0-----:R-:W-:-:S04]  /*06c0*/  VIADD R19, R21, 0x1a ;  /* 0x0000001a15137836 */ /* 0x001fc80000000000 */
[----:B------:R-:W-:-:S06]  /*06d0*/  IMAD.WIDE R18, R19, 0x4, R12 ;  /* 0x0000000413127825 */ /* 0x000fcc00078e020c */
[----:B------:R-:W4:Y:S01]  /*06e0*/  LDG.E.EL R18, desc[UR4][R18.64] ;  /* 0x0000000412127981 */ /* 0x000f22000c2e1900 */
[----:B------:R-:W-:-:S04]  /*06f0*/  VIADD R21, R21, 0x1b ;  /* 0x0000001b15157836 */ /* 0x000fc80000000000 */
[----:B------:R-:W-:-:S05]  /*0700*/  IMAD.WIDE R12, R21, 0x4, R12 ;  /* 0x00000004150c7825 */ /* 0x000fca00078e020c */
[----:B------:R-:W4:Y:S01]  /*0710*/  LDG.E.EL R21, desc[UR4][R12.64] ;  /* 0x000000040c157981 */ /* 0x000f22000c2e1900 */
[-C--:B------:R-:W-:Y:S02]  /*0720*/  FSETP.NAN.AND P6, PT, R3, R3.reuse, PT ;  /* 0x000000030300720b */ /* 0x080fe40003fc8000 */
[----:B------:R-:W-:Y:S02]  /*0730*/  SEL R28, R28, 0x6, P5 ;  /* 0x000000061c1c7807 */ /* 0x000fe40002800000 */
[----:B------:R-:W-:Y:S02]  /*0740*/  FSETP.NAN.AND P5, PT, R4, R4, PT ;  /* 0x000000040400720b */ /* 0x000fe40003fa8000 */
[----:B------:R-:W-:Y:S02]  /*0750*/  SEL R28, R28, 0x7, P2 ;  /* 0x000000071c1c7807 */ /* 0x000fe40001000000 */
[----:B------:R-:W-:Y:S02]  /*0760*/  FSETP.GEU.AND P2, PT, R0, R3, PT ;  /* 0x000000030000720b */ /* 0x000fe40003f4e000 */
[----:B------:R-:W-:-:S03]  /*0770*/  SEL R28, R28, 0x8, P0 ;  /* 0x000000081c1c7807 */ /* 0x000fc60000000000 */
[----:B------:R-:W-:Y:S02]  /*0780*/  @!P6 SEL R3, R3, R0, !P2 ;  /* 0x000000000303e207 */ /* 0x000fe40005000000 */
[----:B------:R-:W-:Y:S02]  /*0790*/  FSETP.NAN.AND P6, PT, R5, R5, PT ;  /* 0x000000050500720b */ /* 0x000fe40003fc8000 */
[----:B------:R-:W-:-:S04]  /*07a0*/  FSETP.GEU.AND P0, PT, R3, R4, PT ;  /* 0x000000040300720b */ /* 0x000fc80003f0e000 */
[----:B------:R-:W-:Y:S02]  /*07b0*/  @!P5 SEL R4, R4, R3, !P0 ;  /* 0x000000030404d207 */ /* 0x000fe40004000000 */
[----:B------:R-:W-:Y:S02]  /*07c0*/  SEL R28, R28, 0x9, P1 ;  /* 0x000000091c1c7807 */ /* 0x000fe40000800000 */
[----:B------:R-:W-:Y:S02]  /*07d0*/  FSETP.GEU.AND P1, PT, R4, R5, PT ;  /* 0x000000050400720b */ /* 0x000fe40003f2e000 */
[----:B------:R-:W-:Y:S02]  /*07e0*/  SEL R28, R28, 0xa, P4 ;  /* 0x0000000a1c1c7807 */ /* 0x000fe40002000000 */
[----:B------:R-:W-:Y:S02]  /*07f0*/  @!P6 SEL R5, R5, R4, !P1 ;  /* 0x000000040505e207 */ /* 0x000fe40004800000 */
[----:B------:R-:W-:-:S02]  /*0800*/  FSETP.NAN.AND P6, PT, R8, R8, PT ;  /* 0x000000080800720b */ /* 0x000fc40003fc8000 */
[----:B------:R-:W-:-:S04]  /*0810*/  SEL R28, R28, 0xb, P3 ;  /* 0x0000000b1c1c7807 */ /* 0x000fc80001800000 */
[----:B------:R-:W-:-:S04]  /*0820*/  SEL R28, R28, 0xc, P2 ;  /* 0x0000000c1c1c7807 */ /* 0x000fc80001000000 */
[----:B------:R-:W-:-:S04]  /*0830*/  SEL R28, R28, 0xd, P0 ;  /* 0x0000000d1c1c7807 */ /* 0x000fc80000000000 */
[----:B------:R-:W-:Y:S02]  /*0840*/  SEL R28, R28, 0xe, P1 ;  /* 0x0000000e1c1c7807 */ /* 0x000fe40000800000 */
[C---:B--2---:R-:W-:Y:S02]  /*0850*/  FSETP.GT.AND P5, PT, R7.reuse, R6, PT ;  /* 0x000000060700720b */ /* 0x044fe40003fa4000 */
[----:B------:R-:W-:Y:S02]  /*0860*/  FSETP.NAN.AND P4, PT, R7, R7, PT ;  /* 0x000000070700720b */ /* 0x000fe40003f88000 */
[----:B------:R-:W-:-:S09]  /*0870*/  SEL R0, RZ, 0x1, !P5 ;  /* 0x00000001ff007807 */ /* 0x000fd20006800000 */
[----:B------:R-:W-:Y:S02]  /*0880*/  @!P5 SEL R7, R7, R6, P4 ;  /* 0x000000060707d207 */ /* 0x000fe40002000000 */
[----:B---3--:R-:W-:Y:S02]  /*0890*/  FSETP.NAN.AND P4, PT, R9, R9, PT ;  /* 0x000000090900720b */ /* 0x008fe40003f88000 */
[----:B------:R-:W-:-:S04]  /*08a0*/  FSETP.GEU.AND P5, PT, R7, R8, PT ;  /* 0x000000080700720b */ /* 0x000fc80003fae000 */
[----:B------:R-:W-:Y:S02]  /*08b0*/  @!P6 SEL R8, R8, R7, !P5 ;  /* 0x000000070808e207 */ /* 0x000fe40006800000 */
[----:B-----5:R-:W-:Y:S01]  /*08c0*/  FSETP.NAN.AND P6, PT, R10, R10, PT ;  /* 0x0000000a0a00720b */ /* 0x020fe20003fc8000 */
[----:B------:R-:W0:Y:S01]  /*08d0*/  LDC.64 R6, c[0x0][0x218] ;  /* 0x00008600ff067b82 */ /* 0x000e220000000a00 */
[----:B------:R-:W-:Y:S02]  /*08e0*/  SEL R0, R0, 0x2, P5 ;  /* 0x0000000200007807 */ /* 0x000fe40002800000 */
[----:B------:R-:W-:-:S04]  /*08f0*/  FSETP.GEU.AND P5, PT, R8, R9, PT ;  /* 0x000000090800720b */ /* 0x000fc80003fae000 */
[----:B------:R-:W-:Y:S02]  /*0900*/  @!P4 SEL R9, R9, R8, !P5 ;  /* 0x000000080909c207 */ /* 0x000fe40006800000 */
[----:B------:R-:W-:Y:S02]  /*0910*/  FSETP.NAN.AND P4, PT, R11, R11, PT ;  /* 0x0000000b0b00720b */ /* 0x000fe40003f88000 */
        /* <DEDUP_REMOVED lines=15> */
[----:B----4-:R-:W-:Y:S02]  /*0a10*/  FSETP.NAN.AND P4, PT, R25, R25, PT ;  /* 0x000000191900720b */ /* 0x010fe40003f88000 */
        /* <DEDUP_REMOVED lines=12> */
[----:B------:R-:W-:Y:S02]  /*0ae0*/  FSETP.GEU.AND P3, PT, R26, R27, PT ;  /* 0x0000001b1a00720b */ /* 0x000fe40003f6e000 */
[----:B------:R-:W-:Y:S02]  /*0af0*/  SEL R0, R0, 0xa, P5 ;  /* 0x0000000a00007807 */ /* 0x000fe40002800000 */
[----:B------:R-:W-:Y:S02]  /*0b00*/  @!P4 SEL R27, R27, R26, !P3 ;  /* 0x0000001a1b1bc207 */ /* 0x000fe40005800000 */
[----:B------:R-:W-:-:S02]  /*0b10*/  FSETP.NAN.AND P5, PT, R16, R16, PT ;  /* 0x000000101000720b */ /* 0x000fc40003fa8000 */
[----:B------:R-:W-:-:S04]  /*0b20*/  FSETP.GEU.AND P4, PT, R27, R29, PT ;  /* 0x0000001d1b00720b */ /* 0x000fc80003f8e000 */
[----:B------:R-:W-:-:S04]  /*0b30*/  @!P6 SEL R29, R29, R27, !P4 ;  /* 0x0000001b1d1de207 */ /* 0x000fc80006000000 */
[----:B------:R-:W-:Y:S02]  /*0b40*/  FSETP.GEU.AND P2, PT, R29, R16, PT ;  /* 0x000000101d00720b */ /* 0x000fe40003f4e000 */
[-C--:B------:R-:W-:Y:S02]  /*0b50*/  FSETP.NAN.AND P6, PT, R18, R18.reuse, PT ;  /* 0x000000121200720b */ /* 0x080fe40003fc8000 */
[----:B------:R-:W-:Y:S02]  /*0b60*/  SEL R0, R0, 0xb, P3 ;  /* 0x0000000b00007807 */ /* 0x000fe40001800000 */
[----:B------:R-:W-:Y:S02]  /*0b70*/  @!P5 SEL R16, R16, R29, !P2 ;  /* 0x0000001d1010d207 */ /* 0x000fe40005000000 */
[----:B------:R-:W-:Y:S02]  /*0b80*/  SEL R0, R0, 0xc, P4 ;  /* 0x0000000c00007807 */ /* 0x000fe40002000000 */
[----:B------:R-:W-:-:S02]  /*0b90*/  FSETP.GEU.AND P4, PT, R16, R18, PT ;  /* 0x000000121000720b */ /* 0x000fc40003f8e000 */
[-C--:B------:R-:W-:Y:S02]  /*0ba0*/  FSETP.NAN.AND P3, PT, R20, R20.reuse, PT ;  /* 0x000000141400720b */ /* 0x080fe40003f68000 */
[----:B------:R-:W-:Y:S02]  /*0bb0*/  FSETP.NAN.AND P0, PT, R21, R21, PT ;  /* 0x000000151500720b */ /* 0x000fe40003f08000 */
[----:B------:R-:W-:Y:S02]  /*0bc0*/  FSETP.GEU.AND P1, PT, R5, R20, PT ;  /* 0x000000140500720b */ /* 0x000fe40003f2e000 */
[----:B------:R-:W-:Y:S02]  /*0bd0*/  SEL R0, R0, 0xd, P2 ;  /* 0x0000000d00007807 */ /* 0x000fe40001000000 */
[----:B------:R-:W-:Y:S02]  /*0be0*/  @!P6 SEL R18, R18, R16, !P4 ;  /* 0x000000101212e207 */ /* 0x000fe40006000000 */
[----:B------:R-:W-:-:S02]  /*0bf0*/  SEL R28, R28, 0xf, P1 ;  /* 0x0000000f1c1c7807 */ /* 0x000fc40000800000 */
[----:B------:R-:W-:Y:S02]  /*0c00*/  SEL R0, R0, 0xe, P4 ;  /* 0x0000000e00007807 */ /* 0x000fe40002000000 */
[----:B------:R-:W-:Y:S02]  /*0c10*/  FSETP.GEU.AND P2, PT, R18, R21, PT ;  /* 0x000000151200720b */ /* 0x000fe40003f4e000 */
[----:B------:R-:W-:Y:S02]  /*0c20*/  LOP3.LUT R3, R28, 0xff, RZ, 0xc0, !PT ;  /* 0x000000ff1c037812 */ /* 0x000fe400078ec0ff */
[----:B------:R-:W-:Y:S02]  /*0c30*/  SEL R0, R0, 0xf, P2 ;  /* 0x0000000f00007807 */ /* 0x000fe40001000000 */
[----:B------:R-:W-:Y:S01]  /*0c40*/  IADD3 R8, P4, R2, UR6, RZ ;  /* 0x0000000602087c10 */ /* 0x000fe2000ff9e0ff */
[----:B0-----:R-:W-:Y:S01]  /*0c50*/  IMAD.WIDE R6, R2, 0x4, R6 ;  /* 0x0000000402067825 */ /* 0x001fe200078e0206 */
[----:B------:R-:W-:-:S02]  /*0c60*/  @!P3 SEL R20, R20, R5, !P1 ;  /* 0x000000051414b207 */ /* 0x000fc40004800000 */
[----:B------:R-:W-:Y:S01]  /*0c70*/  @!P0 SEL R21, R21, R18, !P2 ;  /* 0x0000001215158207 */ /* 0x000fe20005000000 */
[----:B------:R-:W-:Y:S01]  /*0c80*/  IMAD R3, R0, 0x100, R3 ;  /* 0x0000010000037824 */ /* 0x000fe200078e0203 */
[----:B------:R-:W-:-:S03]  /*0c90*/  LEA.HI.X.SX32 R9, R2, UR7, 0x1, P4 ;  /* 0x0000000702097c11 */ /* 0x000fc6000a0f0eff */
[----:B------:R-:W-:Y:S04]  /*0ca0*/  STG.E.64 desc[UR4][R6.64], R20 ;  /* 0x0000001406007986 */ /* 0x000fe8000c101b04 */
[----:B------:R-:W-:Y:S01]  /*0cb0*/  STG.E.U16 desc[UR4][R8.64], R3 ;  /* 0x0000000308007986 */ /* 0x000fe2000c101504 */
[----:B------:R-:W-:Y:S05]  /*0cc0*/  EXIT ;  /* 0x000000000000794d */ /* 0x000fea0003800000 */
.L_x_0:
[----:B------:R-:W-:-:S00]  /*0cd0*/  BRA `(.L_x_0) ;  /* 0xfffffffc00fc7947 */ /* 0x000fc0000383ffff */
[----:B------:R-:W-:-:S00]  /*0ce0*/  NOP ;  /* 0x0000000000007918 */ /* 0x000fc00000000000 */
        /* <DEDUP_REMOVED lines=9> */
.L_x_1:


//--------------------- .nv.constant0.triton_poi_fused_max_pool2d_with_indices_11 --------------------------
	.section	.nv.constant0.triton_poi_fused_max_pool2d_with_indices_11,"a",@progbits
	.sectionflags	@""
	.align	4
.nv.constant0.triton_poi_fused_max_pool2d_with_indices_11:
	.zero		556
